//
// Generated by NVIDIA NVVM Compiler
//
// Compiler Build ID: CL-36424714
// Cuda compilation tools, release 13.0, V13.0.88
// Based on NVVM 20.0.0
//

.version 9.0
.target sm_100
.address_size 64

	// .globl	_Z20queue_enqueue_kernelPiS_S_iiS_

.visible .entry _Z20queue_enqueue_kernelPiS_S_iiS_(
	.param .u64 .ptr .align 1 _Z20queue_enqueue_kernelPiS_S_iiS__param_0,
	.param .u64 .ptr .align 1 _Z20queue_enqueue_kernelPiS_S_iiS__param_1,
	.param .u64 .ptr .align 1 _Z20queue_enqueue_kernelPiS_S_iiS__param_2,
	.param .u32 _Z20queue_enqueue_kernelPiS_S_iiS__param_3,
	.param .u32 _Z20queue_enqueue_kernelPiS_S_iiS__param_4,
	.param .u64 .ptr .align 1 _Z20queue_enqueue_kernelPiS_S_iiS__param_5
)
{
	.reg .pred 	%p<5>;
	.reg .b32 	%r<12>;
	.reg .b64 	%rd<13>;

	ld.param.u64 	%rd2, [_Z20queue_enqueue_kernelPiS_S_iiS__param_0];
	ld.param.u64 	%rd3, [_Z20queue_enqueue_kernelPiS_S_iiS__param_1];
	ld.param.u64 	%rd5, [_Z20queue_enqueue_kernelPiS_S_iiS__param_2];
	ld.param.u32 	%r5, [_Z20queue_enqueue_kernelPiS_S_iiS__param_3];
	ld.param.u32 	%r6, [_Z20queue_enqueue_kernelPiS_S_iiS__param_4];
	ld.param.u64 	%rd4, [_Z20queue_enqueue_kernelPiS_S_iiS__param_5];
	cvta.to.global.u64 	%rd1, %rd5;
	mov.u32 	%r1, %tid.x;
	mov.u32 	%r2, %ctaid.x;
	or.b32  	%r7, %r1, %r2;
	setp.ne.s32 	%p1, %r7, 0;
	@%p1 bra 	$L__BB0_2;
	cvta.to.global.u64 	%rd6, %rd3;
	mov.b32 	%r8, 0;
	st.global.u32 	[%rd6], %r8;
	st.global.u32 	[%rd1], %r8;
$L__BB0_2:
	membar.gl;
	mov.u32 	%r9, %ntid.x;
	mad.lo.s32 	%r3, %r2, %r9, %r1;
	setp.ge.s32 	%p2, %r3, %r6;
	@%p2 bra 	$L__BB0_7;
	atom.global.add.u32 	%r4, [%rd1], 1;
	setp.ge.s32 	%p3, %r4, %r5;
	@%p3 bra 	$L__BB0_5;
	cvta.to.global.u64 	%rd7, %rd2;
	mul.wide.s32 	%rd8, %r4, 4;
	add.s64 	%rd9, %rd7, %rd8;
	st.global.u32 	[%rd9], %r3;
	bra.uni 	$L__BB0_6;
$L__BB0_5:
	atom.global.add.u32 	%r10, [%rd1], -1;
$L__BB0_6:
	setp.lt.s32 	%p4, %r4, %r5;
	selp.u32 	%r11, 1, 0, %p4;
	cvta.to.global.u64 	%rd10, %rd4;
	mul.wide.s32 	%rd11, %r3, 4;
	add.s64 	%rd12, %rd10, %rd11;
	st.global.u32 	[%rd12], %r11;
$L__BB0_7:
	ret;

}
	// .globl	_Z20queue_dequeue_kernelPiS_S_iiS_S_
.visible .entry _Z20queue_dequeue_kernelPiS_S_iiS_S_(
	.param .u64 .ptr .align 1 _Z20queue_dequeue_kernelPiS_S_iiS_S__param_0,
	.param .u64 .ptr .align 1 _Z20queue_dequeue_kernelPiS_S_iiS_S__param_1,
	.param .u64 .ptr .align 1 _Z20queue_dequeue_kernelPiS_S_iiS_S__param_2,
	.param .u32 _Z20queue_dequeue_kernelPiS_S_iiS_S__param_3,
	.param .u32 _Z20queue_dequeue_kernelPiS_S_iiS_S__param_4,
	.param .u64 .ptr .align 1 _Z20queue_dequeue_kernelPiS_S_iiS_S__param_5,
	.param .u64 .ptr .align 1 _Z20queue_dequeue_kernelPiS_S_iiS_S__param_6
)
{
	.reg .pred 	%p<4>;
	.reg .b32 	%r<14>;
	.reg .b64 	%rd<16>;

	ld.param.u64 	%rd2, [_Z20queue_dequeue_kernelPiS_S_iiS_S__param_0];
	ld.param.u64 	%rd6, [_Z20queue_dequeue_kernelPiS_S_iiS_S__param_1];
	ld.param.u64 	%rd3, [_Z20queue_dequeue_kernelPiS_S_iiS_S__param_2];
	ld.param.u32 	%r6, [_Z20queue_dequeue_kernelPiS_S_iiS_S__param_4];
	ld.param.u64 	%rd4, [_Z20queue_dequeue_kernelPiS_S_iiS_S__param_5];
	ld.param.u64 	%rd5, [_Z20queue_dequeue_kernelPiS_S_iiS_S__param_6];
	cvta.to.global.u64 	%rd1, %rd6;
	mov.u32 	%r7, %ctaid.x;
	mov.u32 	%r8, %ntid.x;
	mov.u32 	%r9, %tid.x;
	mad.lo.s32 	%r1, %r7, %r8, %r9;
	setp.ge.s32 	%p1, %r1, %r6;
	@%p1 bra 	$L__BB1_5;
	cvta.to.global.u64 	%rd7, %rd3;
	atom.global.add.u32 	%r2, [%rd1], 1;
	ld.global.u32 	%r3, [%rd7];
	setp.ge.s32 	%p2, %r2, %r3;
	@%p2 bra 	$L__BB1_3;
	cvta.to.global.u64 	%rd8, %rd2;
	mul.wide.s32 	%rd9, %r2, 4;
	add.s64 	%rd10, %rd8, %rd9;
	ld.global.u32 	%r13, [%rd10];
	bra.uni 	$L__BB1_4;
$L__BB1_3:
	atom.global.add.u32 	%r11, [%rd1], -1;
	mov.b32 	%r13, -1;
$L__BB1_4:
	setp.lt.s32 	%p3, %r2, %r3;
	cvta.to.global.u64 	%rd11, %rd4;
	mul.wide.s32 	%rd12, %r1, 4;
	add.s64 	%rd13, %rd11, %rd12;
	st.global.u32 	[%rd13], %r13;
	selp.u32 	%r12, 1, 0, %p3;
	cvta.to.global.u64 	%rd14, %rd5;
	add.s64 	%rd15, %rd14, %rd12;
	st.global.u32 	[%rd15], %r12;
$L__BB1_5:
	ret;

}


// ===== COMPILED SASS (sm_100) =====

	.target	sm_100

	.elftype	@"ET_EXEC"


//--------------------- .note.nv.tkinfo           --------------------------
	.section	.note.nv.tkinfo,"",@"SHT_NOTE"
	.sectionflags	@"SHF_NOTE_NV_TKINFO"
	.tkinfo
        /*0018*/ 	.word	0x00000002
        /*0030*/ 	.string	""
        /*0030*/ 	.string	"ptxas"
        /*0030*/ 	.string	"Cuda compilation tools, release 13.0, V13.0.88"
        /*0030*/ 	.string	"Build cuda_13.0.r13.0/compiler.36424714_0"
        /*0030*/ 	.string	"-arch sm_100 -m 64 "



//--------------------- .note.nv.cuinfo           --------------------------
	.section	.note.nv.cuinfo,"",@"SHT_NOTE"
	.sectionflags	@"SHF_NOTE_NV_CUINFO"
        /*0018*/ 	.short	0x0002
        /*001a*/ 	.short	0x0064
        /*001c*/ 	.short	0x0082
	.zero		2


//--------------------- .nv.info                  --------------------------
	.section	.nv.info,"",@"SHT_CUDA_INFO"
	.align	4


	//----- nvinfo : EIATTR_REGCOUNT
	.align		4
        /*0000*/ 	.byte	0x04, 0x2f
        /*0002*/ 	.short	(.L_1 - .L_0)
	.align		4
.L_0:
        /*0004*/ 	.word	index@(_Z20queue_enqueue_kernelPiS_S_iiS_)
        /*0008*/ 	.word	0x00000012


	//----- nvinfo : EIATTR_FRAME_SIZE
	.align		4
.L_1:
        /*000c*/ 	.byte	0x04, 0x11
        /*000e*/ 	.short	(.L_3 - .L_2)
	.align		4
.L_2:
        /*0010*/ 	.word	index@(_Z20queue_enqueue_kernelPiS_S_iiS_)
        /*0014*/ 	.word	0x00000000


	//----- nvinfo : EIATTR_REGCOUNT
	.align		4
.L_3:
        /*0018*/ 	.byte	0x04, 0x2f
        /*001a*/ 	.short	(.L_5 - .L_4)
	.align		4
.L_4:
        /*001c*/ 	.word	index@(_Z20queue_dequeue_kernelPiS_S_iiS_S_)
        /*0020*/ 	.word	0x00000010


	//----- nvinfo : EIATTR_FRAME_SIZE
	.align		4
.L_5:
        /*0024*/ 	.byte	0x04, 0x11
        /*0026*/ 	.short	(.L_7 - .L_6)
	.align		4
.L_6:
        /*0028*/ 	.word	index@(_Z20queue_dequeue_kernelPiS_S_iiS_S_)
        /*002c*/ 	.word	0x00000000


	//----- nvinfo : EIATTR_MIN_STACK_SIZE
	.align		4
.L_7:
        /*0030*/ 	.byte	0x04, 0x12
        /*0032*/ 	.short	(.L_9 - .L_8)
	.align		4
.L_8:
        /*0034*/ 	.word	index@(_Z20queue_dequeue_kernelPiS_S_iiS_S_)
        /*0038*/ 	.word	0x00000000


	//----- nvinfo : EIATTR_MIN_STACK_SIZE
	.align		4
.L_9:
        /*003c*/ 	.byte	0x04, 0x12
        /*003e*/ 	.short	(.L_11 - .L_10)
	.align		4
.L_10:
        /*0040*/ 	.word	index@(_Z20queue_enqueue_kernelPiS_S_iiS_)
        /*0044*/ 	.word	0x00000000
.L_11:


//--------------------- .nv.compat                --------------------------
	.section	.nv.compat,"",@"SHT_CUDA_COMPAT_INFO"
	.align	4
        /*0000*/ 	.byte	0x02, 0x09, 0x00, 0x00, 0x02, 0x02, 0x01, 0x00, 0x02, 0x05, 0x05, 0x00, 0x03, 0x07, 0x01, 0x01
        /*0010*/ 	.byte	0x02, 0x03, 0x00, 0x00, 0x02, 0x06, 0x01, 0x00, 0x04, 0x0b, 0x08, 0x00, 0x09, 0x00, 0x00, 0x00
        /*0020*/ 	.byte	0x00, 0x00, 0x00, 0x00


//--------------------- .nv.info._Z20queue_dequeue_kernelPiS_S_iiS_S_ --------------------------
	.section	.nv.info._Z20queue_dequeue_kernelPiS_S_iiS_S_,"",@"SHT_CUDA_INFO"
	.sectionflags	@""
	.align	4


	//----- nvinfo : EIATTR_CUDA_API_VERSION
	.align		4
        /*0000*/ 	.byte	0x04, 0x37
        /*0002*/ 	.short	(.L_13 - .L_12)
.L_12:
        /*0004*/ 	.word	0x00000082


	//----- nvinfo : EIATTR_KPARAM_INFO
	.align		4
.L_13:
        /*0008*/ 	.byte	0x04, 0x17
        /*000a*/ 	.short	(.L_15 - .L_14)
.L_14:
        /*000c*/ 	.word	0x00000000
        /*0010*/ 	.short	0x0006
        /*0012*/ 	.short	0x0028
        /*0014*/ 	.byte	0x00, 0xf5, 0x21, 0x00


	//----- nvinfo : EIATTR_KPARAM_INFO
	.align		4
.L_15:
        /*0018*/ 	.byte	0x04, 0x17
        /*001a*/ 	.short	(.L_17 - .L_16)
.L_16:
        /*001c*/ 	.word	0x00000000
        /*0020*/ 	.short	0x0005
        /*0022*/ 	.short	0x0020
        /*0024*/ 	.byte	0x00, 0xf5, 0x21, 0x00


	//----- nvinfo : EIATTR_KPARAM_INFO
	.align		4
.L_17:
        /*0028*/ 	.byte	0x04, 0x17
        /*002a*/ 	.short	(.L_19 - .L_18)
.L_18:
        /*002c*/ 	.word	0x00000000
        /*0030*/ 	.short	0x0004
        /*0032*/ 	.short	0x001c
        /*0034*/ 	.byte	0x00, 0xf0, 0x11, 0x00


	//----- nvinfo : EIATTR_KPARAM_INFO
	.align		4
.L_19:
        /*0038*/ 	.byte	0x04, 0x17
        /*003a*/ 	.short	(.L_21 - .L_20)
.L_20:
        /*003c*/ 	.word	0x00000000
        /*0040*/ 	.short	0x0003
        /*0042*/ 	.short	0x0018
        /*0044*/ 	.byte	0x00, 0xf0, 0x11, 0x00


	//----- nvinfo : EIATTR_KPARAM_INFO
	.align		4
.L_21:
        /*0048*/ 	.byte	0x04, 0x17
        /*004a*/ 	.short	(.L_23 - .L_22)
.L_22:
        /*004c*/ 	.word	0x00000000
        /*0050*/ 	.short	0x0002
        /*0052*/ 	.short	0x0010
        /*0054*/ 	.byte	0x00, 0xf5, 0x21, 0x00


	//----- nvinfo : EIATTR_KPARAM_INFO
	.align		4
.L_23:
        /*0058*/ 	.byte	0x04, 0x17
        /*005a*/ 	.short	(.L_25 - .L_24)
.L_24:
        /*005c*/ 	.word	0x00000000
        /*0060*/ 	.short	0x0001
        /*0062*/ 	.short	0x0008
        /*0064*/ 	.byte	0x00, 0xf5, 0x21, 0x00


	//----- nvinfo : EIATTR_KPARAM_INFO
	.align		4
.L_25:
        /*0068*/ 	.byte	0x04, 0x17
        /*006a*/ 	.short	(.L_27 - .L_26)
.L_26:
        /*006c*/ 	.word	0x00000000
        /*0070*/ 	.short	0x0000
        /*0072*/ 	.short	0x0000
        /*0074*/ 	.byte	0x00, 0xf5, 0x21, 0x00


	//----- nvinfo : EIATTR_SPARSE_MMA_MASK
	.align		4
.L_27:
        /*0078*/ 	.byte	0x03, 0x50
        /*007a*/ 	.short	0x0000


	//----- nvinfo : EIATTR_MAXREG_COUNT
	.align		4
        /*007c*/ 	.byte	0x03, 0x1b
        /*007e*/ 	.short	0x00ff


	//----- nvinfo : EIATTR_MERCURY_ISA_VERSION
	.align		4
        /*0080*/ 	.byte	0x03, 0x5f
        /*0082*/ 	.short	0x0101


	//----- nvinfo : EIATTR_INT_WARP_WIDE_INSTR_OFFSETS
	.align		4
        /*0084*/ 	.byte	0x04, 0x31
        /*0086*/ 	.short	(.L_29 - .L_28)


	//   ....[0]....
.L_28:
        /*0088*/ 	.word	0x00000090


	//   ....[1]....
        /*008c*/ 	.word	0x00000160


	//   ....[2]....
        /*0090*/ 	.word	0x000001e0


	//----- nvinfo : EIATTR_VRC_CTA_INIT_COUNT
	.align		4
.L_29:
        /*0094*/ 	.byte	0x02, 0x4a
	.zero		1
	.zero		1


	//----- nvinfo : EIATTR_EXIT_INSTR_OFFSETS
	.align		4
        /*0098*/ 	.byte	0x04, 0x1c
        /*009a*/ 	.short	(.L_31 - .L_30)


	//   ....[0]....
.L_30:
        /*009c*/ 	.word	0x00000070


	//   ....[1]....
        /*00a0*/ 	.word	0x000002e0


	//----- nvinfo : EIATTR_CRS_STACK_SIZE
	.align		4
.L_31:
        /*00a4*/ 	.byte	0x04, 0x1e
        /*00a6*/ 	.short	(.L_33 - .L_32)
.L_32:
        /*00a8*/ 	.word	0x00000000


	//----- nvinfo : EIATTR_CBANK_PARAM_SIZE
	.align		4
.L_33:
        /*00ac*/ 	.byte	0x03, 0x19
        /*00ae*/ 	.short	0x0030


	//----- nvinfo : EIATTR_PARAM_CBANK
	.align		4
        /*00b0*/ 	.byte	0x04, 0x0a
        /*00b2*/ 	.short	(.L_35 - .L_34)
	.align		4
.L_34:
        /*00b4*/ 	.word	index@(.nv.constant0._Z20queue_dequeue_kernelPiS_S_iiS_S_)
        /*00b8*/ 	.short	0x0380
        /*00ba*/ 	.short	0x0030


	//----- nvinfo : EIATTR_SW_WAR
	.align		4
.L_35:
        /*00bc*/ 	.byte	0x04, 0x36
        /*00be*/ 	.short	(.L_37 - .L_36)
.L_36:
        /*00c0*/ 	.word	0x00000008
.L_37:


//--------------------- .nv.info._Z20queue_enqueue_kernelPiS_S_iiS_ --------------------------
	.section	.nv.info._Z20queue_enqueue_kernelPiS_S_iiS_,"",@"SHT_CUDA_INFO"
	.sectionflags	@""
	.align	4


	//----- nvinfo : EIATTR_CUDA_API_VERSION
	.align		4
        /*0000*/ 	.byte	0x04, 0x37
        /*0002*/ 	.short	(.L_39 - .L_38)
.L_38:
        /*0004*/ 	.word	0x00000082


	//----- nvinfo : EIATTR_KPARAM_INFO
	.align		4
.L_39:
        /*0008*/ 	.byte	0x04, 0x17
        /*000a*/ 	.short	(.L_41 - .L_40)
.L_40:
        /*000c*/ 	.word	0x00000000
        /*0010*/ 	.short	0x0005
        /*0012*/ 	.short	0x0020
        /*0014*/ 	.byte	0x00, 0xf5, 0x21, 0x00


	//----- nvinfo : EIATTR_KPARAM_INFO
	.align		4
.L_41:
        /*0018*/ 	.byte	0x04, 0x17
        /*001a*/ 	.short	(.L_43 - .L_42)
.L_42:
        /*001c*/ 	.word	0x00000000
        /*0020*/ 	.short	0x0004
        /*0022*/ 	.short	0x001c
        /*0024*/ 	.byte	0x00, 0xf0, 0x11, 0x00


	//----- nvinfo : EIATTR_KPARAM_INFO
	.align		4
.L_43:
        /*0028*/ 	.byte	0x04, 0x17
        /*002a*/ 	.short	(.L_45 - .L_44)
.L_44:
        /*002c*/ 	.word	0x00000000
        /*0030*/ 	.short	0x0003
        /*0032*/ 	.short	0x0018
        /*0034*/ 	.byte	0x00, 0xf0, 0x11, 0x00


	//----- nvinfo : EIATTR_KPARAM_INFO
	.align		4
.L_45:
        /*0038*/ 	.byte	0x04, 0x17
        /*003a*/ 	.short	(.L_47 - .L_46)
.L_46:
        /*003c*/ 	.word	0x00000000
        /*0040*/ 	.short	0x0002
        /*0042*/ 	.short	0x0010
        /*0044*/ 	.byte	0x00, 0xf5, 0x21, 0x00


	//----- nvinfo : EIATTR_KPARAM_INFO
	.align		4
.L_47:
        /*0048*/ 	.byte	0x04, 0x17
        /*004a*/ 	.short	(.L_49 - .L_48)
.L_48:
        /*004c*/ 	.word	0x00000000
        /*0050*/ 	.short	0x0001
        /*0052*/ 	.short	0x0008
        /*0054*/ 	.byte	0x00, 0xf5, 0x21, 0x00


	//----- nvinfo : EIATTR_KPARAM_INFO
	.align		4
.L_49:
        /*0058*/ 	.byte	0x04, 0x17
        /*005a*/ 	.short	(.L_51 - .L_50)
.L_50:
        /*005c*/ 	.word	0x00000000
        /*0060*/ 	.short	0x0000
        /*0062*/ 	.short	0x0000
        /*0064*/ 	.byte	0x00, 0xf5, 0x21, 0x00


	//----- nvinfo : EIATTR_SPARSE_MMA_MASK
	.align		4
.L_51:
        /*0068*/ 	.byte	0x03, 0x50
        /*006a*/ 	.short	0x0000


	//----- nvinfo : EIATTR_MAXREG_COUNT
	.align		4
        /*006c*/ 	.byte	0x03, 0x1b
        /*006e*/ 	.short	0x00ff


	//----- nvinfo : EIATTR_MERCURY_ISA_VERSION
	.align		4
        /*0070*/ 	.byte	0x03, 0x5f
        /*0072*/ 	.short	0x0101


	//----- nvinfo : EIATTR_INT_WARP_WIDE_INSTR_OFFSETS
	.align		4
        /*0074*/ 	.byte	0x04, 0x31
        /*0076*/ 	.short	(.L_53 - .L_52)


	//   ....[0]....
.L_52:
        /*0078*/ 	.word	0x00000130


	//   ....[1]....
        /*007c*/ 	.word	0x00000200


	//   ....[2]....
        /*0080*/ 	.word	0x00000290


	//----- nvinfo : EIATTR_VRC_CTA_INIT_COUNT
	.align		4
.L_53:
        /*0084*/ 	.byte	0x02, 0x4a
	.zero		1
	.zero		1


	//----- nvinfo : EIATTR_EXIT_INSTR_OFFSETS
	.align		4
        /*0088*/ 	.byte	0x04, 0x1c
        /*008a*/ 	.short	(.L_55 - .L_54)


	//   ....[0]....
.L_54:
        /*008c*/ 	.word	0x00000110


	//   ....[1]....
        /*0090*/ 	.word	0x00000310


	//----- nvinfo : EIATTR_CRS_STACK_SIZE
	.align		4
.L_55:
        /*0094*/ 	.byte	0x04, 0x1e
        /*0096*/ 	.short	(.L_57 - .L_56)
.L_56:
        /*0098*/ 	.word	0x00000000


	//----- nvinfo : EIATTR_CBANK_PARAM_SIZE
	.align		4
.L_57:
        /*009c*/ 	.byte	0x03, 0x19
        /*009e*/ 	.short	0x0028


	//----- nvinfo : EIATTR_PARAM_CBANK
	.align		4
        /*00a0*/ 	.byte	0x04, 0x0a
        /*00a2*/ 	.short	(.L_59 - .L_58)
	.align		4
.L_58:
        /*00a4*/ 	.word	index@(.nv.constant0._Z20queue_enqueue_kernelPiS_S_iiS_)
        /*00a8*/ 	.short	0x0380
        /*00aa*/ 	.short	0x0028


	//----- nvinfo : EIATTR_SW_WAR
	.align		4
.L_59:
        /*00ac*/ 	.byte	0x04, 0x36
        /*00ae*/ 	.short	(.L_61 - .L_60)
.L_60:
        /*00b0*/ 	.word	0x00000008
.L_61:


//--------------------- .nv.callgraph             --------------------------
	.section	.nv.callgraph,"",@"SHT_CUDA_CALLGRAPH"
	.align	4
	.sectionentsize	8
	.align		4
        /*0000*/ 	.word	0x00000000
	.align		4
        /*0004*/ 	.word	0xffffffff
	.align		4
        /*0008*/ 	.word	0x00000000
	.align		4
        /*000c*/ 	.word	0xfffffffe
	.align		4
        /*0010*/ 	.word	0x00000000
	.align		4
        /*0014*/ 	.word	0xfffffffd
	.align		4
        /*0018*/ 	.word	0x00000000
	.align		4
        /*001c*/ 	.word	0xfffffffc


//--------------------- .text._Z20queue_dequeue_kernelPiS_S_iiS_S_ --------------------------
	.section	.text._Z20queue_dequeue_kernelPiS_S_iiS_S_,"ax",@progbits
	.align	128
        .global         _Z20queue_dequeue_kernelPiS_S_iiS_S_
        .type           _Z20queue_dequeue_kernelPiS_S_iiS_S_,@function
        .size           _Z20queue_dequeue_kernelPiS_S_iiS_S_,(.L_x_7 - _Z20queue_dequeue_kernelPiS_S_iiS_S_)
        .other          _Z20queue_dequeue_kernelPiS_S_iiS_S_,@"STO_CUDA_ENTRY STV_DEFAULT"
_Z20queue_dequeue_kernelPiS_S_iiS_S_:
.text._Z20queue_dequeue_kernelPiS_S_iiS_S_:
[----:B------:R-:W-:Y:S01]  /*0000*/  LDC R1, c[0x0][0x37c] ;  /* 0x0000df00ff017b82 */ /* 0x000fe20000000800 */
[----:B------:R-:W0:Y:S07]  /*0010*/  S2R R0, SR_TID.X ;  /* 0x0000000000007919 */ /* 0x000e2e0000002100 */
[----:B------:R-:W0:Y:S01]  /*0020*/  S2UR UR4, SR_CTAID.X ;  /* 0x00000000000479c3 */ /* 0x000e220000002500 */
[----:B------:R-:W1:Y:S07]  /*0030*/  LDCU UR5, c[0x0][0x39c] ;  /* 0x00007380ff0577ac */ /* 0x000e6e0008000800 */
[----:B------:R-:W0:Y:S02]  /*0040*/  LDC R7, c[0x0][0x360] ;  /* 0x0000d800ff077b82 */ /* 0x000e240000000800 */
[----:B0-----:R-:W-:-:S05]  /*0050*/  IMAD R7, R7, UR4, R0 ;  /* 0x0000000407077c24 */ /* 0x001fca000f8e0200 */
[----:B-1----:R-:W-:-:S13]  /*0060*/  ISETP.GE.AND P0, PT, R7, UR5, PT ;  /* 0x0000000507007c0c */ /* 0x002fda000bf06270 */
[----:B------:R-:W-:Y:S05]  /*0070*/  @P0 EXIT ;  /* 0x000000000000094d */ /* 0x000fea0003800000 */
[----:B------:R-:W0:Y:S01]  /*0080*/  S2R R13, SR_LANEID ;  /* 0x00000000000d7919 */ /* 0x000e220000000000 */
[----:B------:R-:W-:Y:S01]  /*0090*/  VOTEU.ANY UR4, UPT, PT ;  /* 0x0000000000047886 */ /* 0x000fe200038e0100 */
[----:B------:R-:W1:Y:S01]  /*00a0*/  LDC.64 R2, c[0x0][0x388] ;  /* 0x0000e200ff027b82 */ /* 0x000e620000000a00 */
[----:B------:R-:W0:Y:S01]  /*00b0*/  FLO.U32 R6, UR4 ;  /* 0x0000000400067d00 */ /* 0x000e2200080e0000 */
[----:B------:R-:W1:Y:S07]  /*00c0*/  LDCU.64 UR6, c[0x0][0x358] ;  /* 0x00006b00ff0677ac */ /* 0x000e6e0008000a00 */
[----:B------:R-:W1:Y:S01]  /*00d0*/  POPC R11, UR4 ;  /* 0x00000004000b7d09 */ /* 0x000e620008000000 */
[----:B------:R-:W2:Y:S01]  /*00e0*/  LDC.64 R4, c[0x0][0x390] ;  /* 0x0000e400ff047b82 */ /* 0x000ea20000000a00 */
[----:B0-----:R-:W-:-:S13]  /*00f0*/  ISETP.EQ.U32.AND P0, PT, R6, R13, PT ;  /* 0x0000000d0600720c */ /* 0x001fda0003f02070 */
[----:B-1----:R-:W3:Y:S04]  /*0100*/  @P0 ATOMG.E.ADD.STRONG.GPU PT, R11, desc[UR6][R2.64], R11 ;  /* 0x8000000b020b09a8 */ /* 0x002ee800081ef106 */
[----:B--2---:R-:W2:Y:S01]  /*0110*/  LDG.E R0, desc[UR6][R4.64] ;  /* 0x0000000604007981 */ /* 0x004ea2000c1e1900 */
[----:B------:R-:W-:Y:S01]  /*0120*/  BSSY.RECONVERGENT B0, `(.L_x_0) ;  /* 0x0000013000007945 */ /* 0x000fe20003800200 */
[----:B------:R-:W0:Y:S02]  /*0130*/  S2R R8, SR_LTMASK ;  /* 0x0000000000087919 */ /* 0x000e240000003900 */
[----:B0-----:R-:W-:-:S06]  /*0140*/  LOP3.LUT R8, R8, UR4, RZ, 0xc0, !PT ;  /* 0x0000000408087c12 */ /* 0x001fcc000f8ec0ff */
[----:B------:R-:W0:Y:S01]  /*0150*/  POPC R8, R8 ;  /* 0x0000000800087309 */ /* 0x000e220000000000 */
[----:B---3--:R-:W0:Y:S02]  /*0160*/  SHFL.IDX PT, R9, R11, R6, 0x1f ;  /* 0x00001f060b097589 */ /* 0x008e2400000e0000 */
[----:B0-----:R-:W-:-:S05]  /*0170*/  IMAD.IADD R9, R9, 0x1, R8 ;  /* 0x0000000109097824 */ /* 0x001fca00078e0208 */
[----:B--2---:R-:W-:-:S13]  /*0180*/  ISETP.GE.AND P0, PT, R9, R0, PT ;  /* 0x000000000900720c */ /* 0x004fda0003f06270 */
[----:B------:R-:W-:Y:S05]  /*0190*/  @P0 BRA `(.L_x_1) ;  /* 0x0000000000100947 */ /* 0x000fea0003800000 */
[----:B------:R-:W0:Y:S02]  /*01a0*/  LDC.64 R2, c[0x0][0x380] ;  /* 0x0000e000ff027b82 */ /* 0x000e240000000a00 */
[----:B0-----:R-:W-:-:S05]  /*01b0*/  IMAD.WIDE R2, R9, 0x4, R2 ;  /* 0x0000000409027825 */ /* 0x001fca00078e0202 */
[----:B------:R0:W5:Y:S01]  /*01c0*/  LDG.E R11, desc[UR6][R2.64] ;  /* 0x00000006020b7981 */ /* 0x000162000c1e1900 */
[----:B------:R-:W-:Y:S05]  /*01d0*/  BRA `(.L_x_2) ;  /* 0x00000000001c7947 */ /* 0x000fea0003800000 */
.L_x_1:
[----:B------:R-:W-:Y:S02]  /*01e0*/  VOTEU.ANY UR4, UPT, PT ;  /* 0x0000000000047886 */ /* 0x000fe400038e0100 */
[----:B------:R-:W-:Y:S02]  /*01f0*/  UFLO.U32 UR5, UR4 ;  /* 0x00000004000572bd */ /* 0x000fe400080e0000 */
[----:B------:R-:W-:-:S04]  /*0200*/  UPOPC UR4, UR4 ;  /* 0x00000004000472bf */ /* 0x000fc80008000000 */
[----:B------:R-:W-:Y:S02]  /*0210*/  ISETP.EQ.U32.AND P0, PT, R13, UR5, PT ;  /* 0x000000050d007c0c */ /* 0x000fe4000bf02070 */
[----:B------:R-:W-:-:S11]  /*0220*/  IMAD R5, RZ, RZ, -UR4 ;  /* 0x80000004ff057e24 */ /* 0x000fd6000f8e02ff */
[----:B------:R1:W-:Y:S01]  /*0230*/  @P0 REDG.E.ADD.STRONG.GPU desc[UR6][R2.64], R5 ;  /* 0x000000050200098e */ /* 0x0003e2000c12e106 */
[----:B------:R-:W-:-:S07]  /*0240*/  IMAD.MOV.U32 R11, RZ, RZ, -0x1 ;  /* 0xffffffffff0b7424 */ /* 0x000fce00078e00ff */
.L_x_2:
[----:B------:R-:W-:Y:S05]  /*0250*/  BSYNC.RECONVERGENT B0 ;  /* 0x0000000000007941 */ /* 0x000fea0003800200 */
.L_x_0:
[----:B01----:R-:W0:Y:S01]  /*0260*/  LDC.64 R2, c[0x0][0x3a0] ;  /* 0x0000e800ff027b82 */ /* 0x003e220000000a00 */
[----:B------:R-:W-:-:S07]  /*0270*/  ISETP.GE.AND P0, PT, R9, R0, PT ;  /* 0x000000000900720c */ /* 0x000fce0003f06270 */
[----:B------:R-:W1:Y:S01]  /*0280*/  LDC.64 R4, c[0x0][0x3a8] ;  /* 0x0000ea00ff047b82 */ /* 0x000e620000000a00 */
[----:B0-----:R-:W-:-:S05]  /*0290*/  IMAD.WIDE R2, R7, 0x4, R2 ;  /* 0x0000000407027825 */ /* 0x001fca00078e0202 */
[----:B-----5:R-:W-:Y:S01]  /*02a0*/  STG.E desc[UR6][R2.64], R11 ;  /* 0x0000000b02007986 */ /* 0x020fe2000c101906 */
[----:B-1----:R-:W-:Y:S01]  /*02b0*/  IMAD.WIDE R4, R7, 0x4, R4 ;  /* 0x0000000407047825 */ /* 0x002fe200078e0204 */
[----:B------:R-:W-:-:S05]  /*02c0*/  SEL R7, RZ, 0x1, P0 ;  /* 0x00000001ff077807 */ /* 0x000fca0000000000 */
[----:B------:R-:W-:Y:S01]  /*02d0*/  STG.E desc[UR6][R4.64], R7 ;  /* 0x0000000704007986 */ /* 0x000fe2000c101906 */
[----:B------:R-:W-:Y:S05]  /*02e0*/  EXIT ;  /* 0x000000000000794d */ /* 0x000fea0003800000 */
.L_x_3:
[----:B------:R-:W-:-:S00]  /*02f0*/  BRA `(.L_x_3) ;  /* 0xfffffffc00fc7947 */ /* 0x000fc0000383ffff */
[----:B------:R-:W-:-:S00]  /*0300*/  NOP ;  /* 0x0000000000007918 */ /* 0x000fc00000000000 */
[----:B------:R-:W-:-:S00]  /*0310*/  NOP ;  /* 0x0000000000007918 */ /* 0x000fc00000000000 */
[----:B------:R-:W-:-:S00]  /*0320*/  NOP ;  /* 0x0000000000007918 */ /* 0x000fc00000000000 */
[----:B------:R-:W-:-:S00]  /*0330*/  NOP ;  /* 0x0000000000007918 */ /* 0x000fc00000000000 */
[----:B------:R-:W-:-:S00]  /*0340*/  NOP ;  /* 0x0000000000007918 */ /* 0x000fc00000000000 */
[----:B------:R-:W-:-:S00]  /*0350*/  NOP ;  /* 0x0000000000007918 */ /* 0x000fc00000000000 */
[----:B------:R-:W-:-:S00]  /*0360*/  NOP ;  /* 0x0000000000007918 */ /* 0x000fc00000000000 */
[----:B------:R-:W-:-:S00]  /*0370*/  NOP ;  /* 0x0000000000007918 */ /* 0x000fc00000000000 */
.L_x_7:


//--------------------- .text._Z20queue_enqueue_kernelPiS_S_iiS_ --------------------------
	.section	.text._Z20queue_enqueue_kernelPiS_S_iiS_,"ax",@progbits
	.align	128
        .global         _Z20queue_enqueue_kernelPiS_S_iiS_
        .type           _Z20queue_enqueue_kernelPiS_S_iiS_,@function
        .size           _Z20queue_enqueue_kernelPiS_S_iiS_,(.L_x_8 - _Z20queue_enqueue_kernelPiS_S_iiS_)
        .other          _Z20queue_enqueue_kernelPiS_S_iiS_,@"STO_CUDA_ENTRY STV_DEFAULT"
_Z20queue_enqueue_kernelPiS_S_iiS_:
.text._Z20queue_enqueue_kernelPiS_S_iiS_:
[----:B------:R-:W-:Y:S01]  /*0000*/  LDC R1, c[0x0][0x37c] ;  /* 0x0000df00ff017b82 */ /* 0x000fe20000000800 */
[----:B------:R-:W0:Y:S07]  /*0010*/  S2R R9, SR_TID.X ;  /* 0x0000000000097919 */ /* 0x000e2e0000002100 */
[----:B------:R-:W0:Y:S01]  /*0020*/  S2UR UR4, SR_CTAID.X ;  /* 0x00000000000479c3 */ /* 0x000e220000002500 */
[----:B------:R-:W1:Y:S07]  /*0030*/  LDCU.64 UR6, c[0x0][0x358] ;  /* 0x00006b00ff0677ac */ /* 0x000e6e0008000a00 */
[----:B------:R-:W2:Y:S01]  /*0040*/  LDC R0, c[0x0][0x360] ;  /* 0x0000d800ff007b82 */ /* 0x000ea20000000800 */
[----:B0-----:R-:W-:-:S13]  /*0050*/  LOP3.LUT P0, RZ, R9, UR4, RZ, 0xfc, !PT ;  /* 0x0000000409ff7c12 */ /* 0x001fda000f80fcff */
[----:B------:R-:W1:Y:S08]  /*0060*/  @!P0 LDC.64 R2, c[0x0][0x388] ;  /* 0x0000e200ff028b82 */ /* 0x000e700000000a00 */
[----:B------:R-:W0:Y:S01]  /*0070*/  @!P0 LDC.64 R4, c[0x0][0x390] ;  /* 0x0000e400ff048b82 */ /* 0x000e220000000a00 */
[----:B-1----:R1:W-:Y:S04]  /*0080*/  @!P0 STG.E desc[UR6][R2.64], RZ ;  /* 0x000000ff02008986 */ /* 0x0023e8000c101906 */
[----:B0-----:R1:W-:Y:S01]  /*0090*/  @!P0 STG.E desc[UR6][R4.64], RZ ;  /* 0x000000ff04008986 */ /* 0x0013e2000c101906 */
[----:B------:R-:W-:Y:S06]  /*00a0*/  MEMBAR.SC.GPU ;  /* 0x0000000000007992 */ /* 0x000fec0000002000 */
[----:B------:R-:W-:-:S00]  /*00b0*/  ERRBAR ;  /* 0x00000000000079ab */ /* 0x000fc00000000000 */
[----:B------:R-:W-:Y:S06]  /*00c0*/  CGAERRBAR ;  /* 0x00000000000075ab */ /* 0x000fec0000000000 */
[----:B------:R-:W-:Y:S01]  /*00d0*/  CCTL.IVALL ;  /* 0x00000000ff00798f */ /* 0x000fe20002000000 */
[----:B------:R-:W0:Y:S01]  /*00e0*/  LDCU UR5, c[0x0][0x39c] ;  /* 0x00007380ff0577ac */ /* 0x000e220008000800 */
[----:B--2---:R-:W-:-:S05]  /*00f0*/  IMAD R9, R0, UR4, R9 ;  /* 0x0000000400097c24 */ /* 0x004fca000f8e0209 */
[----:B0-----:R-:W-:-:S13]  /*0100*/  ISETP.GE.AND P0, PT, R9, UR5, PT ;  /* 0x0000000509007c0c */ /* 0x001fda000bf06270 */
[----:B-1----:R-:W-:Y:S05]  /*0110*/  @P0 EXIT ;  /* 0x000000000000094d */ /* 0x002fea0003800000 */
[----:B------:R-:W0:Y:S01]  /*0120*/  S2R R15, SR_LANEID ;  /* 0x00000000000f7919 */ /* 0x000e220000000000 */
[----:B------:R-:W-:Y:S01]  /*0130*/  VOTEU.ANY UR4, UPT, PT ;  /* 0x0000000000047886 */ /* 0x000fe200038e0100 */
[----:B------:R-:W1:Y:S01]  /*0140*/  LDC.64 R2, c[0x0][0x390] ;  /* 0x0000e400ff027b82 */ /* 0x000e620000000a00 */
[----:B------:R-:W0:Y:S01]  /*0150*/  FLO.U32 R0, UR4 ;  /* 0x0000000400007d00 */ /* 0x000e2200080e0000 */
[----:B------:R-:W2:Y:S01]  /*0160*/  S2R R4, SR_LTMASK ;  /* 0x0000000000047919 */ /* 0x000ea20000003900 */
[----:B------:R-:W3:Y:S05]  /*0170*/  LDCU UR8, c[0x0][0x398] ;  /* 0x00007300ff0877ac */ /* 0x000eea0008000800 */
[----:B------:R-:W4:Y:S01]  /*0180*/  LDC.64 R6, c[0x0][0x3a0] ;  /* 0x0000e800ff067b82 */ /* 0x000f220000000a00 */
[----:B------:R-:W1:Y:S01]  /*0190*/  POPC R13, UR4 ;  /* 0x00000004000d7d09 */ /* 0x000e620008000000 */
[----:B0-----:R-:W-:-:S13]  /*01a0*/  ISETP.EQ.U32.AND P0, PT, R0, R15, PT ;  /* 0x0000000f0000720c */ /* 0x001fda0003f02070 */
[----:B-1----:R-:W5:Y:S01]  /*01b0*/  @P0 ATOMG.E.ADD.STRONG.GPU PT, R13, desc[UR6][R2.64], R13 ;  /* 0x8000000d020d09a8 */ /* 0x002f6200081ef106 */
[----:B--2---:R-:W-:Y:S01]  /*01c0*/  LOP3.LUT R8, R4, UR4, RZ, 0xc0, !PT ;  /* 0x0000000404087c12 */ /* 0x004fe2000f8ec0ff */
[----:B------:R-:W-:Y:S01]  /*01d0*/  BSSY.RECONVERGENT B0, `(.L_x_4) ;  /* 0x0000012000007945 */ /* 0x000fe20003800200 */
[----:B----4-:R-:W-:-:S04]  /*01e0*/  IMAD.WIDE R6, R9, 0x4, R6 ;  /* 0x0000000409067825 */ /* 0x010fc800078e0206 */
[----:B------:R-:W0:Y:S01]  /*01f0*/  POPC R8, R8 ;  /* 0x0000000800087309 */ /* 0x000e220000000000 */
[----:B-----5:R-:W0:Y:S02]  /*0200*/  SHFL.IDX PT, R11, R13, R0, 0x1f ;  /* 0x00001f000d0b7589 */ /* 0x020e2400000e0000 */
[----:B0-----:R-:W-:-:S05]  /*0210*/  IMAD.IADD R11, R11, 0x1, R8 ;  /* 0x000000010b0b7824 */ /* 0x001fca00078e0208 */
[C---:B---3--:R-:W-:Y:S02]  /*0220*/  ISETP.GE.AND P0, PT, R11.reuse, UR8, PT ;  /* 0x000000080b007c0c */ /* 0x048fe4000bf06270 */
[----:B------:R-:W-:-:S11]  /*0230*/  ISETP.GE.AND P1, PT, R11, UR8, PT ;  /* 0x000000080b007c0c */ /* 0x000fd6000bf26270 */
[----:B------:R-:W0:Y:S02]  /*0240*/  @!P0 LDC.64 R4, c[0x0][0x380] ;  /* 0x0000e000ff048b82 */ /* 0x000e240000000a00 */
[----:B0-----:R-:W-:Y:S01]  /*0250*/  @!P0 IMAD.WIDE R4, R11, 0x4, R4 ;  /* 0x000000040b048825 */ /* 0x001fe200078e0204 */
[----:B------:R-:W-:-:S04]  /*0260*/  SEL R11, RZ, 0x1, P1 ;  /* 0x00000001ff0b7807 */ /* 0x000fc80000800000 */
[----:B------:R0:W-:Y:S01]  /*0270*/  @!P0 STG.E desc[UR6][R4.64], R9 ;  /* 0x0000000904008986 */ /* 0x0001e2000c101906 */
[----:B------:R-:W-:Y:S05]  /*0280*/  @!P0 BRA `(.L_x_5) ;  /* 0x0000000000188947 */ /* 0x000fea0003800000 */
[----:B------:R-:W-:Y:S02]  /*0290*/  VOTEU.ANY UR4, UPT, PT ;  /* 0x0000000000047886 */ /* 0x000fe400038e0100 */
[----:B------:R-:W-:Y:S02]  /*02a0*/  UFLO.U32 UR5, UR4 ;  /* 0x00000004000572bd */ /* 0x000fe400080e0000 */
[----:B------:R-:W-:-:S04]  /*02b0*/  UPOPC UR4, UR4 ;  /* 0x00000004000472bf */ /* 0x000fc80008000000 */
[----:B------:R-:W-:Y:S02]  /*02c0*/  ISETP.EQ.U32.AND P0, PT, R15, UR5, PT ;  /* 0x000000050f007c0c */ /* 0x000fe4000bf02070 */
[----:B0-----:R-:W-:-:S11]  /*02d0*/  IMAD R5, RZ, RZ, -UR4 ;  /* 0x80000004ff057e24 */ /* 0x001fd6000f8e02ff */
[----:B------:R1:W5:Y:S02]  /*02e0*/  @P0 ATOMG.E.ADD.STRONG.GPU PT, RZ, desc[UR6][R2.64], R5 ;  /* 0x8000000502ff09a8 */ /* 0x00036400081ef106 */
.L_x_5:
[----:B------:R-:W-:Y:S05]  /*02f0*/  BSYNC.RECONVERGENT B0 ;  /* 0x0000000000007941 */ /* 0x000fea0003800200 */
.L_x_4:
[----:B------:R-:W-:Y:S01]  /*0300*/  STG.E desc[UR6][R6.64], R11 ;  /* 0x0000000b06007986 */ /* 0x000fe2000c101906 */
[----:B------:R-:W-:Y:S05]  /*0310*/  EXIT ;  /* 0x000000000000794d */ /* 0x000fea0003800000 */
.L_x_6:
        /* <DEDUP_REMOVED lines=14> */
.L_x_8:


//--------------------- .nv.shared.reserved.0     --------------------------
	.section	.nv.shared.reserved.0,"aw",@nobits
	.weak		__nv_reservedSMEM_offset_0_alias
	.size		__nv_reservedSMEM_offset_0_alias, 0, 64
	.other		__nv_reservedSMEM_offset_0_alias,@"STO_CUDA_RESERVED_SHARED STV_DEFAULT"
__nv_reservedSMEM_offset_0_alias:
	.zero		0
	.zero		64


//--------------------- .nv.constant0._Z20queue_dequeue_kernelPiS_S_iiS_S_ --------------------------
	.section	.nv.constant0._Z20queue_dequeue_kernelPiS_S_iiS_S_,"a",@progbits
	.sectionflags	@""
	.align	4
.nv.constant0._Z20queue_dequeue_kernelPiS_S_iiS_S_:
	.zero		944


//--------------------- .nv.constant0._Z20queue_enqueue_kernelPiS_S_iiS_ --------------------------
	.section	.nv.constant0._Z20queue_enqueue_kernelPiS_S_iiS_,"a",@progbits
	.sectionflags	@""
	.align	4
.nv.constant0._Z20queue_enqueue_kernelPiS_S_iiS_:
	.zero		936


//--------------------- SYMBOLS --------------------------

	.type		.nv.reservedSmem.offset0,@object
	.size		.nv.reservedSmem.offset0,0x4
